//
// Generated by NVIDIA NVVM Compiler
//
// Compiler Build ID: CL-36424714
// Cuda compilation tools, release 13.0, V13.0.88
// Based on NVVM 20.0.0
//

.version 9.0
.target sm_100
.address_size 64

	// .globl	_Z9addMatrixPfS_S_

.visible .entry _Z9addMatrixPfS_S_(
	.param .u64 .ptr .align 1 _Z9addMatrixPfS_S__param_0,
	.param .u64 .ptr .align 1 _Z9addMatrixPfS_S__param_1,
	.param .u64 .ptr .align 1 _Z9addMatrixPfS_S__param_2
)
{
	.reg .b32 	%r<5>;
	.reg .b32 	%f<4>;
	.reg .b64 	%rd<11>;

	ld.param.u64 	%rd1, [_Z9addMatrixPfS_S__param_0];
	ld.param.u64 	%rd2, [_Z9addMatrixPfS_S__param_1];
	ld.param.u64 	%rd3, [_Z9addMatrixPfS_S__param_2];
	cvta.to.global.u64 	%rd4, %rd3;
	cvta.to.global.u64 	%rd5, %rd2;
	cvta.to.global.u64 	%rd6, %rd1;
	mov.u32 	%r1, %tid.x;
	mov.u32 	%r2, %tid.y;
	shl.b32 	%r3, %r1, 6;
	add.s32 	%r4, %r3, %r2;
	mul.wide.u32 	%rd7, %r4, 4;
	add.s64 	%rd8, %rd6, %rd7;
	ld.global.f32 	%f1, [%rd8];
	add.s64 	%rd9, %rd5, %rd7;
	ld.global.f32 	%f2, [%rd9];
	add.f32 	%f3, %f1, %f2;
	add.s64 	%rd10, %rd4, %rd7;
	st.global.f32 	[%rd10], %f3;
	ret;

}
	// .globl	_Z9subMatrixPfS_S_
.visible .entry _Z9subMatrixPfS_S_(
	.param .u64 .ptr .align 1 _Z9subMatrixPfS_S__param_0,
	.param .u64 .ptr .align 1 _Z9subMatrixPfS_S__param_1,
	.param .u64 .ptr .align 1 _Z9subMatrixPfS_S__param_2
)
{
	.reg .b32 	%r<5>;
	.reg .b32 	%f<4>;
	.reg .b64 	%rd<11>;

	ld.param.u64 	%rd1, [_Z9subMatrixPfS_S__param_0];
	ld.param.u64 	%rd2, [_Z9subMatrixPfS_S__param_1];
	ld.param.u64 	%rd3, [_Z9subMatrixPfS_S__param_2];
	cvta.to.global.u64 	%rd4, %rd3;
	cvta.to.global.u64 	%rd5, %rd2;
	cvta.to.global.u64 	%rd6, %rd1;
	mov.u32 	%r1, %tid.x;
	mov.u32 	%r2, %tid.y;
	shl.b32 	%r3, %r1, 6;
	add.s32 	%r4, %r3, %r2;
	mul.wide.u32 	%rd7, %r4, 4;
	add.s64 	%rd8, %rd6, %rd7;
	ld.global.f32 	%f1, [%rd8];
	add.s64 	%rd9, %rd5, %rd7;
	ld.global.f32 	%f2, [%rd9];
	sub.f32 	%f3, %f1, %f2;
	add.s64 	%rd10, %rd4, %rd7;
	st.global.f32 	[%rd10], %f3;
	ret;

}
	// .globl	_Z9mulMatrixPfS_S_
.visible .entry _Z9mulMatrixPfS_S_(
	.param .u64 .ptr .align 1 _Z9mulMatrixPfS_S__param_0,
	.param .u64 .ptr .align 1 _Z9mulMatrixPfS_S__param_1,
	.param .u64 .ptr .align 1 _Z9mulMatrixPfS_S__param_2
)
{
	.reg .b32 	%r<5>;
	.reg .b32 	%f<4>;
	.reg .b64 	%rd<11>;

	ld.param.u64 	%rd1, [_Z9mulMatrixPfS_S__param_0];
	ld.param.u64 	%rd2, [_Z9mulMatrixPfS_S__param_1];
	ld.param.u64 	%rd3, [_Z9mulMatrixPfS_S__param_2];
	cvta.to.global.u64 	%rd4, %rd3;
	cvta.to.global.u64 	%rd5, %rd2;
	cvta.to.global.u64 	%rd6, %rd1;
	mov.u32 	%r1, %tid.x;
	mov.u32 	%r2, %tid.y;
	shl.b32 	%r3, %r1, 6;
	add.s32 	%r4, %r3, %r2;
	mul.wide.u32 	%rd7, %r4, 4;
	add.s64 	%rd8, %rd6, %rd7;
	ld.global.f32 	%f1, [%rd8];
	add.s64 	%rd9, %rd5, %rd7;
	ld.global.f32 	%f2, [%rd9];
	mul.f32 	%f3, %f1, %f2;
	add.s64 	%rd10, %rd4, %rd7;
	st.global.f32 	[%rd10], %f3;
	ret;

}
	// .globl	_Z9divMatrixPfS_S_
.visible .entry _Z9divMatrixPfS_S_(
	.param .u64 .ptr .align 1 _Z9divMatrixPfS_S__param_0,
	.param .u64 .ptr .align 1 _Z9divMatrixPfS_S__param_1,
	.param .u64 .ptr .align 1 _Z9divMatrixPfS_S__param_2
)
{
	.reg .pred 	%p<2>;
	.reg .b32 	%r<6>;
	.reg .b32 	%f<4>;
	.reg .b64 	%rd<14>;

	ld.param.u64 	%rd2, [_Z9divMatrixPfS_S__param_0];
	ld.param.u64 	%rd3, [_Z9divMatrixPfS_S__param_1];
	ld.param.u64 	%rd4, [_Z9divMatrixPfS_S__param_2];
	cvta.to.global.u64 	%rd1, %rd4;
	cvta.to.global.u64 	%rd5, %rd3;
	mov.u32 	%r2, %tid.x;
	mov.u32 	%r3, %tid.y;
	shl.b32 	%r4, %r2, 6;
	add.s32 	%r1, %r4, %r3;
	mul.wide.u32 	%rd6, %r1, 4;
	add.s64 	%rd7, %rd5, %rd6;
	ld.global.f32 	%f1, [%rd7];
	setp.eq.f32 	%p1, %f1, 0f00000000;
	@%p1 bra 	$L__BB3_2;
	cvta.to.global.u64 	%rd10, %rd2;
	add.s64 	%rd12, %rd10, %rd6;
	ld.global.f32 	%f2, [%rd12];
	div.rn.f32 	%f3, %f2, %f1;
	add.s64 	%rd13, %rd1, %rd6;
	st.global.f32 	[%rd13], %f3;
	bra.uni 	$L__BB3_3;
$L__BB3_2:
	add.s64 	%rd9, %rd1, %rd6;
	mov.b32 	%r5, 0;
	st.global.u32 	[%rd9], %r5;
$L__BB3_3:
	ret;

}


// ===== COMPILED SASS (sm_100) =====

	.target	sm_100

	.elftype	@"ET_EXEC"


//--------------------- .note.nv.tkinfo           --------------------------
	.section	.note.nv.tkinfo,"",@"SHT_NOTE"
	.sectionflags	@"SHF_NOTE_NV_TKINFO"
	.tkinfo
        /*0018*/ 	.word	0x00000002
        /*0030*/ 	.string	""
        /*0030*/ 	.string	"ptxas"
        /*0030*/ 	.string	"Cuda compilation tools, release 13.0, V13.0.88"
        /*0030*/ 	.string	"Build cuda_13.0.r13.0/compiler.36424714_0"
        /*0030*/ 	.string	"-arch sm_100 -m 64 "



//--------------------- .note.nv.cuinfo           --------------------------
	.section	.note.nv.cuinfo,"",@"SHT_NOTE"
	.sectionflags	@"SHF_NOTE_NV_CUINFO"
        /*0018*/ 	.short	0x0002
        /*001a*/ 	.short	0x0064
        /*001c*/ 	.short	0x0082
	.zero		2


//--------------------- .nv.info                  --------------------------
	.section	.nv.info,"",@"SHT_CUDA_INFO"
	.align	4


	//----- nvinfo : EIATTR_REGCOUNT
	.align		4
        /*0000*/ 	.byte	0x04, 0x2f
        /*0002*/ 	.short	(.L_1 - .L_0)
	.align		4
.L_0:
        /*0004*/ 	.word	index@(_Z9addMatrixPfS_S_)
        /*0008*/ 	.word	0x0000000c


	//----- nvinfo : EIATTR_FRAME_SIZE
	.align		4
.L_1:
        /*000c*/ 	.byte	0x04, 0x11
        /*000e*/ 	.short	(.L_3 - .L_2)
	.align		4
.L_2:
        /*0010*/ 	.word	index@(_Z9addMatrixPfS_S_)
        /*0014*/ 	.word	0x00000000


	//----- nvinfo : EIATTR_REGCOUNT
	.align		4
.L_3:
        /*0018*/ 	.byte	0x04, 0x2f
        /*001a*/ 	.short	(.L_5 - .L_4)
	.align		4
.L_4:
        /*001c*/ 	.word	index@(_Z9subMatrixPfS_S_)
        /*0020*/ 	.word	0x0000000c


	//----- nvinfo : EIATTR_FRAME_SIZE
	.align		4
.L_5:
        /*0024*/ 	.byte	0x04, 0x11
        /*0026*/ 	.short	(.L_7 - .L_6)
	.align		4
.L_6:
        /*0028*/ 	.word	index@(_Z9subMatrixPfS_S_)
        /*002c*/ 	.word	0x00000000


	//----- nvinfo : EIATTR_REGCOUNT
	.align		4
.L_7:
        /*0030*/ 	.byte	0x04, 0x2f
        /*0032*/ 	.short	(.L_9 - .L_8)
	.align		4
.L_8:
        /*0034*/ 	.word	index@(_Z9mulMatrixPfS_S_)
        /*0038*/ 	.word	0x0000000c


	//----- nvinfo : EIATTR_FRAME_SIZE
	.align		4
.L_9:
        /*003c*/ 	.byte	0x04, 0x11
        /*003e*/ 	.short	(.L_11 - .L_10)
	.align		4
.L_10:
        /*0040*/ 	.word	index@(_Z9mulMatrixPfS_S_)
        /*0044*/ 	.word	0x00000000


	//----- nvinfo : EIATTR_REGCOUNT
	.align		4
.L_11:
        /*0048*/ 	.byte	0x04, 0x2f
        /*004a*/ 	.short	(.L_13 - .L_12)
	.align		4
.L_12:
        /*004c*/ 	.word	index@(_Z9divMatrixPfS_S_)
        /*0050*/ 	.word	0x00000010


	//----- nvinfo : EIATTR_FRAME_SIZE
	.align		4
.L_13:
        /*0054*/ 	.byte	0x04, 0x11
        /*0056*/ 	.short	(.L_15 - .L_14)
	.align		4
.L_14:
        /*0058*/ 	.word	index@($__internal_0_$__cuda_sm3x_div_rn_noftz_f32_slowpath)
        /*005c*/ 	.word	0x00000000


	//----- nvinfo : EIATTR_FRAME_SIZE
	.align		4
.L_15:
        /*0060*/ 	.byte	0x04, 0x11
        /*0062*/ 	.short	(.L_17 - .L_16)
	.align		4
.L_16:
        /*0064*/ 	.word	index@(_Z9divMatrixPfS_S_)
        /*0068*/ 	.word	0x00000000


	//----- nvinfo : EIATTR_MIN_STACK_SIZE
	.align		4
.L_17:
        /*006c*/ 	.byte	0x04, 0x12
        /*006e*/ 	.short	(.L_19 - .L_18)
	.align		4
.L_18:
        /*0070*/ 	.word	index@(_Z9divMatrixPfS_S_)
        /*0074*/ 	.word	0x00000000


	//----- nvinfo : EIATTR_MIN_STACK_SIZE
	.align		4
.L_19:
        /*0078*/ 	.byte	0x04, 0x12
        /*007a*/ 	.short	(.L_21 - .L_20)
	.align		4
.L_20:
        /*007c*/ 	.word	index@(_Z9mulMatrixPfS_S_)
        /*0080*/ 	.word	0x00000000


	//----- nvinfo : EIATTR_MIN_STACK_SIZE
	.align		4
.L_21:
        /*0084*/ 	.byte	0x04, 0x12
        /*0086*/ 	.short	(.L_23 - .L_22)
	.align		4
.L_22:
        /*0088*/ 	.word	index@(_Z9subMatrixPfS_S_)
        /*008c*/ 	.word	0x00000000


	//----- nvinfo : EIATTR_MIN_STACK_SIZE
	.align		4
.L_23:
        /*0090*/ 	.byte	0x04, 0x12
        /*0092*/ 	.short	(.L_25 - .L_24)
	.align		4
.L_24:
        /*0094*/ 	.word	index@(_Z9addMatrixPfS_S_)
        /*0098*/ 	.word	0x00000000
.L_25:


//--------------------- .nv.compat                --------------------------
	.section	.nv.compat,"",@"SHT_CUDA_COMPAT_INFO"
	.align	4
        /*0000*/ 	.byte	0x02, 0x09, 0x00, 0x00, 0x02, 0x02, 0x01, 0x00, 0x02, 0x05, 0x05, 0x00, 0x03, 0x07, 0x01, 0x01
        /*0010*/ 	.byte	0x02, 0x03, 0x00, 0x00, 0x02, 0x06, 0x01, 0x00, 0x04, 0x0b, 0x08, 0x00, 0x01, 0x00, 0x00, 0x00
        /*0020*/ 	.byte	0x00, 0x00, 0x00, 0x00


//--------------------- .nv.info._Z9divMatrixPfS_S_ --------------------------
	.section	.nv.info._Z9divMatrixPfS_S_,"",@"SHT_CUDA_INFO"
	.sectionflags	@""
	.align	4


	//----- nvinfo : EIATTR_CUDA_API_VERSION
	.align		4
        /*0000*/ 	.byte	0x04, 0x37
        /*0002*/ 	.short	(.L_27 - .L_26)
.L_26:
        /*0004*/ 	.word	0x00000082


	//----- nvinfo : EIATTR_KPARAM_INFO
	.align		4
.L_27:
        /*0008*/ 	.byte	0x04, 0x17
        /*000a*/ 	.short	(.L_29 - .L_28)
.L_28:
        /*000c*/ 	.word	0x00000000
        /*0010*/ 	.short	0x0002
        /*0012*/ 	.short	0x0010
        /*0014*/ 	.byte	0x00, 0xf5, 0x21, 0x00


	//----- nvinfo : EIATTR_KPARAM_INFO
	.align		4
.L_29:
        /*0018*/ 	.byte	0x04, 0x17
        /*001a*/ 	.short	(.L_31 - .L_30)
.L_30:
        /*001c*/ 	.word	0x00000000
        /*0020*/ 	.short	0x0001
        /*0022*/ 	.short	0x0008
        /*0024*/ 	.byte	0x00, 0xf5, 0x21, 0x00


	//----- nvinfo : EIATTR_KPARAM_INFO
	.align		4
.L_31:
        /*0028*/ 	.byte	0x04, 0x17
        /*002a*/ 	.short	(.L_33 - .L_32)
.L_32:
        /*002c*/ 	.word	0x00000000
        /*0030*/ 	.short	0x0000
        /*0032*/ 	.short	0x0000
        /*0034*/ 	.byte	0x00, 0xf5, 0x21, 0x00


	//----- nvinfo : EIATTR_SPARSE_MMA_MASK
	.align		4
.L_33:
        /*0038*/ 	.byte	0x03, 0x50
        /*003a*/ 	.short	0x0000


	//----- nvinfo : EIATTR_MAXREG_COUNT
	.align		4
        /*003c*/ 	.byte	0x03, 0x1b
        /*003e*/ 	.short	0x00ff


	//----- nvinfo : EIATTR_MERCURY_ISA_VERSION
	.align		4
        /*0040*/ 	.byte	0x03, 0x5f
        /*0042*/ 	.short	0x0101


	//----- nvinfo : EIATTR_VRC_CTA_INIT_COUNT
	.align		4
        /*0044*/ 	.byte	0x02, 0x4a
	.zero		1
	.zero		1


	//----- nvinfo : EIATTR_EXIT_INSTR_OFFSETS
	.align		4
        /*0048*/ 	.byte	0x04, 0x1c
        /*004a*/ 	.short	(.L_35 - .L_34)


	//   ....[0]....
.L_34:
        /*004c*/ 	.word	0x000001d0


	//   ....[1]....
        /*0050*/ 	.word	0x00000210


	//----- nvinfo : EIATTR_CRS_STACK_SIZE
	.align		4
.L_35:
        /*0054*/ 	.byte	0x04, 0x1e
        /*0056*/ 	.short	(.L_37 - .L_36)
.L_36:
        /*0058*/ 	.word	0x00000000


	//----- nvinfo : EIATTR_CBANK_PARAM_SIZE
	.align		4
.L_37:
        /*005c*/ 	.byte	0x03, 0x19
        /*005e*/ 	.short	0x0018


	//----- nvinfo : EIATTR_PARAM_CBANK
	.align		4
        /*0060*/ 	.byte	0x04, 0x0a
        /*0062*/ 	.short	(.L_39 - .L_38)
	.align		4
.L_38:
        /*0064*/ 	.word	index@(.nv.constant0._Z9divMatrixPfS_S_)
        /*0068*/ 	.short	0x0380
        /*006a*/ 	.short	0x0018


	//----- nvinfo : EIATTR_SW_WAR
	.align		4
.L_39:
        /*006c*/ 	.byte	0x04, 0x36
        /*006e*/ 	.short	(.L_41 - .L_40)
.L_40:
        /*0070*/ 	.word	0x00000008
.L_41:


//--------------------- .nv.info._Z9mulMatrixPfS_S_ --------------------------
	.section	.nv.info._Z9mulMatrixPfS_S_,"",@"SHT_CUDA_INFO"
	.sectionflags	@""
	.align	4


	//----- nvinfo : EIATTR_CUDA_API_VERSION
	.align		4
        /*0000*/ 	.byte	0x04, 0x37
        /*0002*/ 	.short	(.L_43 - .L_42)
.L_42:
        /*0004*/ 	.word	0x00000082


	//----- nvinfo : EIATTR_KPARAM_INFO
	.align		4
.L_43:
        /*0008*/ 	.byte	0x04, 0x17
        /*000a*/ 	.short	(.L_45 - .L_44)
.L_44:
        /*000c*/ 	.word	0x00000000
        /*0010*/ 	.short	0x0002
        /*0012*/ 	.short	0x0010
        /*0014*/ 	.byte	0x00, 0xf5, 0x21, 0x00


	//----- nvinfo : EIATTR_KPARAM_INFO
	.align		4
.L_45:
        /*0018*/ 	.byte	0x04, 0x17
        /*001a*/ 	.short	(.L_47 - .L_46)
.L_46:
        /*001c*/ 	.word	0x00000000
        /*0020*/ 	.short	0x0001
        /*0022*/ 	.short	0x0008
        /*0024*/ 	.byte	0x00, 0xf5, 0x21, 0x00


	//----- nvinfo : EIATTR_KPARAM_INFO
	.align		4
.L_47:
        /*0028*/ 	.byte	0x04, 0x17
        /*002a*/ 	.short	(.L_49 - .L_48)
.L_48:
        /*002c*/ 	.word	0x00000000
        /*0030*/ 	.short	0x0000
        /*0032*/ 	.short	0x0000
        /*0034*/ 	.byte	0x00, 0xf5, 0x21, 0x00


	//----- nvinfo : EIATTR_SPARSE_MMA_MASK
	.align		4
.L_49:
        /*0038*/ 	.byte	0x03, 0x50
        /*003a*/ 	.short	0x0000


	//----- nvinfo : EIATTR_MAXREG_COUNT
	.align		4
        /*003c*/ 	.byte	0x03, 0x1b
        /*003e*/ 	.short	0x00ff


	//----- nvinfo : EIATTR_MERCURY_ISA_VERSION
	.align		4
        /*0040*/ 	.byte	0x03, 0x5f
        /*0042*/ 	.short	0x0101


	//----- nvinfo : EIATTR_VRC_CTA_INIT_COUNT
	.align		4
        /*0044*/ 	.byte	0x02, 0x4a
	.zero		1
	.zero		1


	//----- nvinfo : EIATTR_EXIT_INSTR_OFFSETS
	.align		4
        /*0048*/ 	.byte	0x04, 0x1c
        /*004a*/ 	.short	(.L_51 - .L_50)


	//   ....[0]....
.L_50:
        /*004c*/ 	.word	0x000000f0


	//----- nvinfo : EIATTR_CBANK_PARAM_SIZE
	.align		4
.L_51:
        /*0050*/ 	.byte	0x03, 0x19
        /*0052*/ 	.short	0x0018


	//----- nvinfo : EIATTR_PARAM_CBANK
	.align		4
        /*0054*/ 	.byte	0x04, 0x0a
        /*0056*/ 	.short	(.L_53 - .L_52)
	.align		4
.L_52:
        /*0058*/ 	.word	index@(.nv.constant0._Z9mulMatrixPfS_S_)
        /*005c*/ 	.short	0x0380
        /*005e*/ 	.short	0x0018


	//----- nvinfo : EIATTR_SW_WAR
	.align		4
.L_53:
        /*0060*/ 	.byte	0x04, 0x36
        /*0062*/ 	.short	(.L_55 - .L_54)
.L_54:
        /*0064*/ 	.word	0x00000008
.L_55:


//--------------------- .nv.info._Z9subMatrixPfS_S_ --------------------------
	.section	.nv.info._Z9subMatrixPfS_S_,"",@"SHT_CUDA_INFO"
	.sectionflags	@""
	.align	4


	//----- nvinfo : EIATTR_CUDA_API_VERSION
	.align		4
        /*0000*/ 	.byte	0x04, 0x37
        /*0002*/ 	.short	(.L_57 - .L_56)
.L_56:
        /*0004*/ 	.word	0x00000082


	//----- nvinfo : EIATTR_KPARAM_INFO
	.align		4
.L_57:
        /*0008*/ 	.byte	0x04, 0x17
        /*000a*/ 	.short	(.L_59 - .L_58)
.L_58:
        /*000c*/ 	.word	0x00000000
        /*0010*/ 	.short	0x0002
        /*0012*/ 	.short	0x0010
        /*0014*/ 	.byte	0x00, 0xf5, 0x21, 0x00


	//----- nvinfo : EIATTR_KPARAM_INFO
	.align		4
.L_59:
        /*0018*/ 	.byte	0x04, 0x17
        /*001a*/ 	.short	(.L_61 - .L_60)
.L_60:
        /*001c*/ 	.word	0x00000000
        /*0020*/ 	.short	0x0001
        /*0022*/ 	.short	0x0008
        /*0024*/ 	.byte	0x00, 0xf5, 0x21, 0x00


	//----- nvinfo : EIATTR_KPARAM_INFO
	.align		4
.L_61:
        /*0028*/ 	.byte	0x04, 0x17
        /*002a*/ 	.short	(.L_63 - .L_62)
.L_62:
        /*002c*/ 	.word	0x00000000
        /*0030*/ 	.short	0x0000
        /*0032*/ 	.short	0x0000
        /*0034*/ 	.byte	0x00, 0xf5, 0x21, 0x00


	//----- nvinfo : EIATTR_SPARSE_MMA_MASK
	.align		4
.L_63:
        /*0038*/ 	.byte	0x03, 0x50
        /*003a*/ 	.short	0x0000


	//----- nvinfo : EIATTR_MAXREG_COUNT
	.align		4
        /*003c*/ 	.byte	0x03, 0x1b
        /*003e*/ 	.short	0x00ff


	//----- nvinfo : EIATTR_MERCURY_ISA_VERSION
	.align		4
        /*0040*/ 	.byte	0x03, 0x5f
        /*0042*/ 	.short	0x0101


	//----- nvinfo : EIATTR_VRC_CTA_INIT_COUNT
	.align		4
        /*0044*/ 	.byte	0x02, 0x4a
	.zero		1
	.zero		1


	//----- nvinfo : EIATTR_EXIT_INSTR_OFFSETS
	.align		4
        /*0048*/ 	.byte	0x04, 0x1c
        /*004a*/ 	.short	(.L_65 - .L_64)


	//   ....[0]....
.L_64:
        /*004c*/ 	.word	0x000000f0


	//----- nvinfo : EIATTR_CBANK_PARAM_SIZE
	.align		4
.L_65:
        /*0050*/ 	.byte	0x03, 0x19
        /*0052*/ 	.short	0x0018


	//----- nvinfo : EIATTR_PARAM_CBANK
	.align		4
        /*0054*/ 	.byte	0x04, 0x0a
        /*0056*/ 	.short	(.L_67 - .L_66)
	.align		4
.L_66:
        /*0058*/ 	.word	index@(.nv.constant0._Z9subMatrixPfS_S_)
        /*005c*/ 	.short	0x0380
        /*005e*/ 	.short	0x0018


	//----- nvinfo : EIATTR_SW_WAR
	.align		4
.L_67:
        /*0060*/ 	.byte	0x04, 0x36
        /*0062*/ 	.short	(.L_69 - .L_68)
.L_68:
        /*0064*/ 	.word	0x00000008
.L_69:


//--------------------- .nv.info._Z9addMatrixPfS_S_ --------------------------
	.section	.nv.info._Z9addMatrixPfS_S_,"",@"SHT_CUDA_INFO"
	.sectionflags	@""
	.align	4


	//----- nvinfo : EIATTR_CUDA_API_VERSION
	.align		4
        /*0000*/ 	.byte	0x04, 0x37
        /*0002*/ 	.short	(.L_71 - .L_70)
.L_70:
        /*0004*/ 	.word	0x00000082


	//----- nvinfo : EIATTR_KPARAM_INFO
	.align		4
.L_71:
        /*0008*/ 	.byte	0x04, 0x17
        /*000a*/ 	.short	(.L_73 - .L_72)
.L_72:
        /*000c*/ 	.word	0x00000000
        /*0010*/ 	.short	0x0002
        /*0012*/ 	.short	0x0010
        /*0014*/ 	.byte	0x00, 0xf5, 0x21, 0x00


	//----- nvinfo : EIATTR_KPARAM_INFO
	.align		4
.L_73:
        /*0018*/ 	.byte	0x04, 0x17
        /*001a*/ 	.short	(.L_75 - .L_74)
.L_74:
        /*001c*/ 	.word	0x00000000
        /*0020*/ 	.short	0x0001
        /*0022*/ 	.short	0x0008
        /*0024*/ 	.byte	0x00, 0xf5, 0x21, 0x00


	//----- nvinfo : EIATTR_KPARAM_INFO
	.align		4
.L_75:
        /*0028*/ 	.byte	0x04, 0x17
        /*002a*/ 	.short	(.L_77 - .L_76)
.L_76:
        /*002c*/ 	.word	0x00000000
        /*0030*/ 	.short	0x0000
        /*0032*/ 	.short	0x0000
        /*0034*/ 	.byte	0x00, 0xf5, 0x21, 0x00


	//----- nvinfo : EIATTR_SPARSE_MMA_MASK
	.align		4
.L_77:
        /*0038*/ 	.byte	0x03, 0x50
        /*003a*/ 	.short	0x0000


	//----- nvinfo : EIATTR_MAXREG_COUNT
	.align		4
        /*003c*/ 	.byte	0x03, 0x1b
        /*003e*/ 	.short	0x00ff


	//----- nvinfo : EIATTR_MERCURY_ISA_VERSION
	.align		4
        /*0040*/ 	.byte	0x03, 0x5f
        /*0042*/ 	.short	0x0101


	//----- nvinfo : EIATTR_VRC_CTA_INIT_COUNT
	.align		4
        /*0044*/ 	.byte	0x02, 0x4a
	.zero		1
	.zero		1


	//----- nvinfo : EIATTR_EXIT_INSTR_OFFSETS
	.align		4
        /*0048*/ 	.byte	0x04, 0x1c
        /*004a*/ 	.short	(.L_79 - .L_78)


	//   ....[0]....
.L_78:
        /*004c*/ 	.word	0x000000f0


	//----- nvinfo : EIATTR_CBANK_PARAM_SIZE
	.align		4
.L_79:
        /*0050*/ 	.byte	0x03, 0x19
        /*0052*/ 	.short	0x0018


	//----- nvinfo : EIATTR_PARAM_CBANK
	.align		4
        /*0054*/ 	.byte	0x04, 0x0a
        /*0056*/ 	.short	(.L_81 - .L_80)
	.align		4
.L_80:
        /*0058*/ 	.word	index@(.nv.constant0._Z9addMatrixPfS_S_)
        /*005c*/ 	.short	0x0380
        /*005e*/ 	.short	0x0018


	//----- nvinfo : EIATTR_SW_WAR
	.align		4
.L_81:
        /*0060*/ 	.byte	0x04, 0x36
        /*0062*/ 	.short	(.L_83 - .L_82)
.L_82:
        /*0064*/ 	.word	0x00000008
.L_83:


//--------------------- .nv.callgraph             --------------------------
	.section	.nv.callgraph,"",@"SHT_CUDA_CALLGRAPH"
	.align	4
	.sectionentsize	8
	.align		4
        /*0000*/ 	.word	0x00000000
	.align		4
        /*0004*/ 	.word	0xffffffff
	.align		4
        /*0008*/ 	.word	0x00000000
	.align		4
        /*000c*/ 	.word	0xfffffffe
	.align		4
        /*0010*/ 	.word	0x00000000
	.align		4
        /*0014*/ 	.word	0xfffffffd
	.align		4
        /*0018*/ 	.word	0x00000000
	.align		4
        /*001c*/ 	.word	0xfffffffc


//--------------------- .text._Z9divMatrixPfS_S_  --------------------------
	.section	.text._Z9divMatrixPfS_S_,"ax",@progbits
	.align	128
        .global         _Z9divMatrixPfS_S_
        .type           _Z9divMatrixPfS_S_,@function
        .size           _Z9divMatrixPfS_S_,(.L_x_18 - _Z9divMatrixPfS_S_)
        .other          _Z9divMatrixPfS_S_,@"STO_CUDA_ENTRY STV_DEFAULT"
_Z9divMatrixPfS_S_:
.text._Z9divMatrixPfS_S_:
[----:B------:R-:W-:Y:S01]  /*0000*/  LDC R1, c[0x0][0x37c] ;  /* 0x0000df00ff017b82 */ /* 0x000fe20000000800 */
[----:B------:R-:W0:Y:S07]  /*0010*/  S2R R2, SR_TID.X ;  /* 0x0000000000027919 */ /* 0x000e2e0000002100 */
[----:B------:R-:W1:Y:S01]  /*0020*/  LDC.64 R4, c[0x0][0x388] ;  /* 0x0000e200ff047b82 */ /* 0x000e620000000a00 */
[----:B------:R-:W2:Y:S01]  /*0030*/  LDCU.64 UR4, c[0x0][0x358] ;  /* 0x00006b00ff0477ac */ /* 0x000ea20008000a00 */
[----:B------:R-:W0:Y:S02]  /*0040*/  S2R R3, SR_TID.Y ;  /* 0x0000000000037919 */ /* 0x000e240000002200 */
[----:B0-----:R-:W-:-:S04]  /*0050*/  IMAD R2, R2, 0x40, R3 ;  /* 0x0000004002027824 */ /* 0x001fc800078e0203 */
[----:B-1----:R-:W-:-:S05]  /*0060*/  IMAD.WIDE.U32 R4, R2, 0x4, R4 ;  /* 0x0000000402047825 */ /* 0x002fca00078e0004 */
[----:B--2---:R-:W2:Y:S02]  /*0070*/  LDG.E R3, desc[UR4][R4.64] ;  /* 0x0000000404037981 */ /* 0x004ea4000c1e1900 */
[----:B--2---:R-:W-:-:S13]  /*0080*/  FSETP.NEU.AND P0, PT, R3, RZ, PT ;  /* 0x000000ff0300720b */ /* 0x004fda0003f0d000 */
[----:B------:R-:W-:Y:S05]  /*0090*/  @!P0 BRA `(.L_x_0) ;  /* 0x0000000000508947 */ /* 0x000fea0003800000 */
[----:B------:R-:W0:Y:S02]  /*00a0*/  LDC.64 R4, c[0x0][0x380] ;  /* 0x0000e000ff047b82 */ /* 0x000e240000000a00 */
[----:B0-----:R-:W-:-:S05]  /*00b0*/  IMAD.WIDE.U32 R4, R2, 0x4, R4 ;  /* 0x0000000402047825 */ /* 0x001fca00078e0004 */
[----:B------:R-:W2:Y:S01]  /*00c0*/  LDG.E R0, desc[UR4][R4.64] ;  /* 0x0000000404007981 */ /* 0x000ea2000c1e1900 */
[----:B------:R-:W0:Y:S01]  /*00d0*/  MUFU.RCP R6, R3 ;  /* 0x0000000300067308 */ /* 0x000e220000001000 */
[----:B------:R-:W-:Y:S01]  /*00e0*/  BSSY.RECONVERGENT B0, `(.L_x_1) ;  /* 0x000000b000007945 */ /* 0x000fe20003800200 */
[----:B0-----:R-:W-:-:S04]  /*00f0*/  FFMA R7, -R3, R6, 1 ;  /* 0x3f80000003077423 */ /* 0x001fc80000000106 */
[----:B------:R-:W-:Y:S02]  /*0100*/  FFMA R7, R6, R7, R6 ;  /* 0x0000000706077223 */ /* 0x000fe40000000006 */
[----:B--2---:R-:W0:Y:S02]  /*0110*/  FCHK P0, R0, R3 ;  /* 0x0000000300007302 */ /* 0x004e240000000000 */
[----:B------:R-:W-:-:S04]  /*0120*/  FFMA R6, R0, R7, RZ ;  /* 0x0000000700067223 */ /* 0x000fc800000000ff */
[----:B------:R-:W-:-:S04]  /*0130*/  FFMA R8, -R3, R6, R0 ;  /* 0x0000000603087223 */ /* 0x000fc80000000100 */
[----:B------:R-:W-:Y:S01]  /*0140*/  FFMA R7, R7, R8, R6 ;  /* 0x0000000807077223 */ /* 0x000fe20000000006 */
[----:B0-----:R-:W-:Y:S06]  /*0150*/  @!P0 BRA `(.L_x_2) ;  /* 0x00000000000c8947 */ /* 0x001fec0003800000 */
[----:B------:R-:W-:-:S07]  /*0160*/  MOV R4, 0x180 ;  /* 0x0000018000047802 */ /* 0x000fce0000000f00 */
[----:B------:R-:W-:Y:S05]  /*0170*/  CALL.REL.NOINC `($__internal_0_$__cuda_sm3x_div_rn_noftz_f32_slowpath) ;  /* 0x0000000000287944 */ /* 0x000fea0003c00000 */
[----:B------:R-:W-:-:S07]  /*0180*/  IMAD.MOV.U32 R7, RZ, RZ, R0 ;  /* 0x000000ffff077224 */ /* 0x000fce00078e0000 */
.L_x_2:
[----:B------:R-:W-:Y:S05]  /*0190*/  BSYNC.RECONVERGENT B0 ;  /* 0x0000000000007941 */ /* 0x000fea0003800200 */
.L_x_1:
[----:B------:R-:W0:Y:S02]  /*01a0*/  LDC.64 R4, c[0x0][0x390] ;  /* 0x0000e400ff047b82 */ /* 0x000e240000000a00 */
[----:B0-----:R-:W-:-:S05]  /*01b0*/  IMAD.WIDE.U32 R2, R2, 0x4, R4 ;  /* 0x0000000402027825 */ /* 0x001fca00078e0004 */
[----:B------:R-:W-:Y:S01]  /*01c0*/  STG.E desc[UR4][R2.64], R7 ;  /* 0x0000000702007986 */ /* 0x000fe2000c101904 */
[----:B------:R-:W-:Y:S05]  /*01d0*/  EXIT ;  /* 0x000000000000794d */ /* 0x000fea0003800000 */
.L_x_0:
[----:B------:R-:W0:Y:S02]  /*01e0*/  LDC.64 R4, c[0x0][0x390] ;  /* 0x0000e400ff047b82 */ /* 0x000e240000000a00 */
[----:B0-----:R-:W-:-:S05]  /*01f0*/  IMAD.WIDE.U32 R4, R2, 0x4, R4 ;  /* 0x0000000402047825 */ /* 0x001fca00078e0004 */
[----:B------:R-:W-:Y:S01]  /*0200*/  STG.E desc[UR4][R4.64], RZ ;  /* 0x000000ff04007986 */ /* 0x000fe2000c101904 */
[----:B------:R-:W-:Y:S05]  /*0210*/  EXIT ;  /* 0x000000000000794d */ /* 0x000fea0003800000 */
        .weak           $__internal_0_$__cuda_sm3x_div_rn_noftz_f32_slowpath
        .type           $__internal_0_$__cuda_sm3x_div_rn_noftz_f32_slowpath,@function
        .size           $__internal_0_$__cuda_sm3x_div_rn_noftz_f32_slowpath,(.L_x_18 - $__internal_0_$__cuda_sm3x_div_rn_noftz_f32_slowpath)
$__internal_0_$__cuda_sm3x_div_rn_noftz_f32_slowpath:
[--C-:B------:R-:W-:Y:S01]  /*0220*/  SHF.R.U32.HI R6, RZ, 0x17, R3.reuse ;  /* 0x00000017ff067819 */ /* 0x100fe20000011603 */
[----:B------:R-:W-:Y:S01]  /*0230*/  BSSY.RECONVERGENT B1, `(.L_x_3) ;  /* 0x0000064000017945 */ /* 0x000fe20003800200 */
[--C-:B------:R-:W-:Y:S01]  /*0240*/  SHF.R.U32.HI R5, RZ, 0x17, R0.reuse ;  /* 0x00000017ff057819 */ /* 0x100fe20000011600 */
[----:B------:R-:W-:Y:S01]  /*0250*/  IMAD.MOV.U32 R7, RZ, RZ, R0 ;  /* 0x000000ffff077224 */ /* 0x000fe200078e0000 */
[----:B------:R-:W-:Y:S01]  /*0260*/  LOP3.LUT R6, R6, 0xff, RZ, 0xc0, !PT ;  /* 0x000000ff06067812 */ /* 0x000fe200078ec0ff */
[----:B------:R-:W-:Y:S01]  /*0270*/  IMAD.MOV.U32 R8, RZ, RZ, R3 ;  /* 0x000000ffff087224 */ /* 0x000fe200078e0003 */
[----:B------:R-:W-:-:S03]  /*0280*/  LOP3.LUT R5, R5, 0xff, RZ, 0xc0, !PT ;  /* 0x000000ff05057812 */ /* 0x000fc600078ec0ff */
[----:B------:R-:W-:Y:S02]  /*0290*/  VIADD R11, R6, 0xffffffff ;  /* 0xffffffff060b7836 */ /* 0x000fe40000000000 */
[----:B------:R-:W-:-:S03]  /*02a0*/  VIADD R10, R5, 0xffffffff ;  /* 0xffffffff050a7836 */ /* 0x000fc60000000000 */
[----:B------:R-:W-:-:S04]  /*02b0*/  ISETP.GT.U32.AND P0, PT, R11, 0xfd, PT ;  /* 0x000000fd0b00780c */ /* 0x000fc80003f04070 */
[----:B------:R-:W-:-:S13]  /*02c0*/  ISETP.GT.U32.OR P0, PT, R10, 0xfd, P0 ;  /* 0x000000fd0a00780c */ /* 0x000fda0000704470 */
[----:B------:R-:W-:Y:S01]  /*02d0*/  @!P0 IMAD.MOV.U32 R9, RZ, RZ, RZ ;  /* 0x000000ffff098224 */ /* 0x000fe200078e00ff */
[----:B------:R-:W-:Y:S06]  /*02e0*/  @!P0 BRA `(.L_x_4) ;  /* 0x00000000005c8947 */ /* 0x000fec0003800000 */
[----:B------:R-:W-:Y:S02]  /*02f0*/  FSETP.GTU.FTZ.AND P0, PT, |R0|, +INF , PT ;  /* 0x7f8000000000780b */ /* 0x000fe40003f1c200 */
[----:B------:R-:W-:-:S04]  /*0300*/  FSETP.GTU.FTZ.AND P1, PT, |R3|, +INF , PT ;  /* 0x7f8000000300780b */ /* 0x000fc80003f3c200 */
[----:B------:R-:W-:-:S13]  /*0310*/  PLOP3.LUT P0, PT, P0, P1, PT, 0xf8, 0x8f ;  /* 0x00000000008f781c */ /* 0x000fda0000703f70 */
[----:B------:R-:W-:Y:S05]  /*0320*/  @P0 BRA `(.L_x_5) ;  /* 0x00000004004c0947 */ /* 0x000fea0003800000 */
[----:B------:R-:W-:-:S13]  /*0330*/  LOP3.LUT P0, RZ, R8, 0x7fffffff, R7, 0xc8, !PT ;  /* 0x7fffffff08ff7812 */ /* 0x000fda000780c807 */
[----:B------:R-:W-:Y:S05]  /*0340*/  @!P0 BRA `(.L_x_6) ;  /* 0x00000004003c8947 */ /* 0x000fea0003800000 */
[C---:B------:R-:W-:Y:S02]  /*0350*/  FSETP.NEU.FTZ.AND P2, PT, |R0|.reuse, +INF , PT ;  /* 0x7f8000000000780b */ /* 0x040fe40003f5d200 */
[----:B------:R-:W-:Y:S02]  /*0360*/  FSETP.NEU.FTZ.AND P1, PT, |R3|, +INF , PT ;  /* 0x7f8000000300780b */ /* 0x000fe40003f3d200 */
[----:B------:R-:W-:-:S11]  /*0370*/  FSETP.NEU.FTZ.AND P0, PT, |R0|, +INF , PT ;  /* 0x7f8000000000780b */ /* 0x000fd60003f1d200 */
[----:B------:R-:W-:Y:S05]  /*0380*/  @!P1 BRA !P2, `(.L_x_6) ;  /* 0x00000004002c9947 */ /* 0x000fea0005000000 */
[----:B------:R-:W-:-:S04]  /*0390*/  LOP3.LUT P2, RZ, R7, 0x7fffffff, RZ, 0xc0, !PT ;  /* 0x7fffffff07ff7812 */ /* 0x000fc8000784c0ff */
[----:B------:R-:W-:-:S13]  /*03a0*/  PLOP3.LUT P1, PT, P1, P2, PT, 0x2f, 0xf2 ;  /* 0x0000000000f2781c */ /* 0x000fda0000f24577 */
[----:B------:R-:W-:Y:S05]  /*03b0*/  @P1 BRA `(.L_x_7) ;  /* 0x0000000400181947 */ /* 0x000fea0003800000 */
[----:B------:R-:W-:-:S04]  /*03c0*/  LOP3.LUT P1, RZ, R8, 0x7fffffff, RZ, 0xc0, !PT ;  /* 0x7fffffff08ff7812 */ /* 0x000fc8000782c0ff */
[----:B------:R-:W-:-:S13]  /*03d0*/  PLOP3.LUT P0, PT, P0, P1, PT, 0x2f, 0xf2 ;  /* 0x0000000000f2781c */ /* 0x000fda0000702577 */
[----:B------:R-:W-:Y:S05]  /*03e0*/  @P0 BRA `(.L_x_8) ;  /* 0x0000000400000947 */ /* 0x000fea0003800000 */
[----:B------:R-:W-:Y:S02]  /*03f0*/  ISETP.GE.AND P0, PT, R10, RZ, PT ;  /* 0x000000ff0a00720c */ /* 0x000fe40003f06270 */
[----:B------:R-:W-:-:S11]  /*0400*/  ISETP.GE.AND P1, PT, R11, RZ, PT ;  /* 0x000000ff0b00720c */ /* 0x000fd60003f26270 */
[----:B------:R-:W-:Y:S02]  /*0410*/  @P0 IMAD.MOV.U32 R9, RZ, RZ, RZ ;  /* 0x000000ffff090224 */ /* 0x000fe400078e00ff */
[----:B------:R-:W-:Y:S01]  /*0420*/  @!P0 FFMA R7, R0, 1.84467440737095516160e+19, RZ ;  /* 0x5f80000000078823 */ /* 0x000fe200000000ff */
[----:B------:R-:W-:Y:S02]  /*0430*/  @!P0 IMAD.MOV.U32 R9, RZ, RZ, -0x40 ;  /* 0xffffffc0ff098424 */ /* 0x000fe400078e00ff */
[----:B------:R-:W-:Y:S02]  /*0440*/  @!P1 FFMA R8, R3, 1.84467440737095516160e+19, RZ ;  /* 0x5f80000003089823 */ /* 0x000fe400000000ff */
[----:B------:R-:W-:-:S07]  /*0450*/  @!P1 VIADD R9, R9, 0x40 ;  /* 0x0000004009099836 */ /* 0x000fce0000000000 */
.L_x_4:
[----:B------:R-:W-:Y:S01]  /*0460*/  LEA R3, R6, 0xc0800000, 0x17 ;  /* 0xc080000006037811 */ /* 0x000fe200078eb8ff */
[----:B------:R-:W-:Y:S01]  /*0470*/  VIADD R5, R5, 0xffffff81 ;  /* 0xffffff8105057836 */ /* 0x000fe20000000000 */
[----:B------:R-:W-:Y:S03]  /*0480*/  BSSY.RECONVERGENT B2, `(.L_x_9) ;  /* 0x0000035000027945 */ /* 0x000fe60003800200 */
[----:B------:R-:W-:Y:S01]  /*0490*/  IMAD.IADD R3, R8, 0x1, -R3 ;  /* 0x0000000108037824 */ /* 0x000fe200078e0a03 */
[C---:B------:R-:W-:Y:S01]  /*04a0*/  IADD3 R6, PT, PT, R5.reuse, 0x7f, -R6 ;  /* 0x0000007f05067810 */ /* 0x040fe20007ffe806 */
[----:B------:R-:W-:Y:S02]  /*04b0*/  IMAD R0, R5, -0x800000, R7 ;  /* 0xff80000005007824 */ /* 0x000fe400078e0207 */
[----:B------:R-:W0:Y:S01]  /*04c0*/  MUFU.RCP R8, R3 ;  /* 0x0000000300087308 */ /* 0x000e220000001000 */
[----:B------:R-:W-:Y:S01]  /*04d0*/  FADD.FTZ R11, -R3, -RZ ;  /* 0x800000ff030b7221 */ /* 0x000fe20000010100 */
[----:B------:R-:W-:-:S03]  /*04e0*/  IMAD.IADD R6, R6, 0x1, R9 ;  /* 0x0000000106067824 */ /* 0x000fc600078e0209 */
[----:B0-----:R-:W-:-:S04]  /*04f0*/  FFMA R13, R8, R11, 1 ;  /* 0x3f800000080d7423 */ /* 0x001fc8000000000b */
[----:B------:R-:W-:-:S04]  /*0500*/  FFMA R10, R8, R13, R8 ;  /* 0x0000000d080a7223 */ /* 0x000fc80000000008 */
[----:B------:R-:W-:-:S04]  /*0510*/  FFMA R7, R0, R10, RZ ;  /* 0x0000000a00077223 */ /* 0x000fc800000000ff */
[----:B------:R-:W-:-:S04]  /*0520*/  FFMA R8, R11, R7, R0 ;  /* 0x000000070b087223 */ /* 0x000fc80000000000 */
[----:B------:R-:W-:-:S04]  /*0530*/  FFMA R7, R10, R8, R7 ;  /* 0x000000080a077223 */ /* 0x000fc80000000007 */
[----:B------:R-:W-:-:S04]  /*0540*/  FFMA R8, R11, R7, R0 ;  /* 0x000000070b087223 */ /* 0x000fc80000000000 */
[----:B------:R-:W-:-:S05]  /*0550*/  FFMA R0, R10, R8, R7 ;  /* 0x000000080a007223 */ /* 0x000fca0000000007 */
[----:B------:R-:W-:-:S04]  /*0560*/  SHF.R.U32.HI R3, RZ, 0x17, R0 ;  /* 0x00000017ff037819 */ /* 0x000fc80000011600 */
[----:B------:R-:W-:-:S05]  /*0570*/  LOP3.LUT R3, R3, 0xff, RZ, 0xc0, !PT ;  /* 0x000000ff03037812 */ /* 0x000fca00078ec0ff */
[----:B------:R-:W-:-:S04]  /*0580*/  IMAD.IADD R9, R3, 0x1, R6 ;  /* 0x0000000103097824 */ /* 0x000fc800078e0206 */
[----:B------:R-:W-:-:S05]  /*0590*/  VIADD R3, R9, 0xffffffff ;  /* 0xffffffff09037836 */ /* 0x000fca0000000000 */
[----:B------:R-:W-:-:S13]  /*05a0*/  ISETP.GE.U32.AND P0, PT, R3, 0xfe, PT ;  /* 0x000000fe0300780c */ /* 0x000fda0003f06070 */
[----:B------:R-:W-:Y:S05]  /*05b0*/  @!P0 BRA `(.L_x_10) ;  /* 0x0000000000808947 */ /* 0x000fea0003800000 */
[----:B------:R-:W-:-:S13]  /*05c0*/  ISETP.GT.AND P0, PT, R9, 0xfe, PT ;  /* 0x000000fe0900780c */ /* 0x000fda0003f04270 */
[----:B------:R-:W-:Y:S05]  /*05d0*/  @P0 BRA `(.L_x_11) ;  /* 0x00000000006c0947 */ /* 0x000fea0003800000 */
[----:B------:R-:W-:-:S13]  /*05e0*/  ISETP.GE.AND P0, PT, R9, 0x1, PT ;  /* 0x000000010900780c */ /* 0x000fda0003f06270 */
[----:B------:R-:W-:Y:S05]  /*05f0*/  @P0 BRA `(.L_x_12) ;  /* 0x0000000000740947 */ /* 0x000fea0003800000 */
[----:B------:R-:W-:Y:S02]  /*0600*/  ISETP.GE.AND P0, PT, R9, -0x18, PT ;  /* 0xffffffe80900780c */ /* 0x000fe40003f06270 */
[----:B------:R-:W-:-:S11]  /*0610*/  LOP3.LUT R0, R0, 0x80000000, RZ, 0xc0, !PT ;  /* 0x8000000000007812 */ /* 0x000fd600078ec0ff */
[----:B------:R-:W-:Y:S05]  /*0620*/  @!P0 BRA `(.L_x_12) ;  /* 0x0000000000688947 */ /* 0x000fea0003800000 */
[CCC-:B------:R-:W-:Y:S01]  /*0630*/  FFMA.RZ R3, R10.reuse, R8.reuse, R7.reuse ;  /* 0x000000080a037223 */ /* 0x1c0fe2000000c007 */
[CCC-:B------:R-:W-:Y:S01]  /*0640*/  FFMA.RM R6, R10.reuse, R8.reuse, R7.reuse ;  /* 0x000000080a067223 */ /* 0x1c0fe20000004007 */
[C---:B------:R-:W-:Y:S02]  /*0650*/  ISETP.NE.AND P2, PT, R9.reuse, RZ, PT ;  /* 0x000000ff0900720c */ /* 0x040fe40003f45270 */
[----:B------:R-:W-:Y:S02]  /*0660*/  ISETP.NE.AND P1, PT, R9, RZ, PT ;  /* 0x000000ff0900720c */ /* 0x000fe40003f25270 */
[----:B------:R-:W-:Y:S01]  /*0670*/  LOP3.LUT R5, R3, 0x7fffff, RZ, 0xc0, !PT ;  /* 0x007fffff03057812 */ /* 0x000fe200078ec0ff */
[----:B------:R-:W-:Y:S01]  /*0680*/  FFMA.RP R3, R10, R8, R7 ;  /* 0x000000080a037223 */ /* 0x000fe20000008007 */
[----:B------:R-:W-:Y:S02]  /*0690*/  VIADD R8, R9, 0x20 ;  /* 0x0000002009087836 */ /* 0x000fe40000000000 */
[----:B------:R-:W-:Y:S01]  /*06a0*/  LOP3.LUT R5, R5, 0x800000, RZ, 0xfc, !PT ;  /* 0x0080000005057812 */ /* 0x000fe200078efcff */
[----:B------:R-:W-:Y:S01]  /*06b0*/  IMAD.MOV R7, RZ, RZ, -R9 ;  /* 0x000000ffff077224 */ /* 0x000fe200078e0a09 */
[----:B------:R-:W-:-:S02]  /*06c0*/  FSETP.NEU.FTZ.AND P0, PT, R3, R6, PT ;  /* 0x000000060300720b */ /* 0x000fc40003f1d000 */
[----:B------:R-:W-:Y:S02]  /*06d0*/  SHF.L.U32 R8, R5, R8, RZ ;  /* 0x0000000805087219 */ /* 0x000fe400000006ff */
[----:B------:R-:W-:Y:S02]  /*06e0*/  SEL R6, R7, RZ, P2 ;  /* 0x000000ff07067207 */ /* 0x000fe40001000000 */
[----:B------:R-:W-:Y:S02]  /*06f0*/  ISETP.NE.AND P1, PT, R8, RZ, P1 ;  /* 0x000000ff0800720c */ /* 0x000fe40000f25270 */
[----:B------:R-:W-:Y:S02]  /*0700*/  SHF.R.U32.HI R6, RZ, R6, R5 ;  /* 0x00000006ff067219 */ /* 0x000fe40000011605 */
[----:B------:R-:W-:Y:S02]  /*0710*/  PLOP3.LUT P0, PT, P0, P1, PT, 0xf8, 0x8f ;  /* 0x00000000008f781c */ /* 0x000fe40000703f70 */
[----:B------:R-:W-:-:S02]  /*0720*/  SHF.R.U32.HI R8, RZ, 0x1, R6 ;  /* 0x00000001ff087819 */ /* 0x000fc40000011606 */
[----:B------:R-:W-:-:S04]  /*0730*/  SEL R3, RZ, 0x1, !P0 ;  /* 0x00000001ff037807 */ /* 0x000fc80004000000 */
[----:B------:R-:W-:-:S04]  /*0740*/  LOP3.LUT R3, R3, 0x1, R8, 0xf8, !PT ;  /* 0x0000000103037812 */ /* 0x000fc800078ef808 */
[----:B------:R-:W-:-:S05]  /*0750*/  LOP3.LUT R3, R3, R6, RZ, 0xc0, !PT ;  /* 0x0000000603037212 */ /* 0x000fca00078ec0ff */
[----:B------:R-:W-:-:S05]  /*0760*/  IMAD.IADD R3, R8, 0x1, R3 ;  /* 0x0000000108037824 */ /* 0x000fca00078e0203 */
[----:B------:R-:W-:Y:S01]  /*0770*/  LOP3.LUT R0, R3, R0, RZ, 0xfc, !PT ;  /* 0x0000000003007212 */ /* 0x000fe200078efcff */
[----:B------:R-:W-:Y:S06]  /*0780*/  BRA `(.L_x_12) ;  /* 0x0000000000107947 */ /* 0x000fec0003800000 */
.L_x_11:
[----:B------:R-:W-:-:S04]  /*0790*/  LOP3.LUT R0, R0, 0x80000000, RZ, 0xc0, !PT ;  /* 0x8000000000007812 */ /* 0x000fc800078ec0ff */
[----:B------:R-:W-:Y:S01]  /*07a0*/  LOP3.LUT R0, R0, 0x7f800000, RZ, 0xfc, !PT ;  /* 0x7f80000000007812 */ /* 0x000fe200078efcff */
[----:B------:R-:W-:Y:S06]  /*07b0*/  BRA `(.L_x_12) ;  /* 0x0000000000047947 */ /* 0x000fec0003800000 */
.L_x_10:
[----:B------:R-:W-:-:S07]  /*07c0*/  IMAD R0, R6, 0x800000, R0 ;  /* 0x0080000006007824 */ /* 0x000fce00078e0200 */
.L_x_12:
[----:B------:R-:W-:Y:S05]  /*07d0*/  BSYNC.RECONVERGENT B2 ;  /* 0x0000000000027941 */ /* 0x000fea0003800200 */
.L_x_9:
[----:B------:R-:W-:Y:S05]  /*07e0*/  BRA `(.L_x_13) ;  /* 0x0000000000207947 */ /* 0x000fea0003800000 */
.L_x_8:
[----:B------:R-:W-:-:S04]  /*07f0*/  LOP3.LUT R0, R8, 0x80000000, R7, 0x48, !PT ;  /* 0x8000000008007812 */ /* 0x000fc800078e4807 */
[----:B------:R-:W-:Y:S01]  /*0800*/  LOP3.LUT R0, R0, 0x7f800000, RZ, 0xfc, !PT ;  /* 0x7f80000000007812 */ /* 0x000fe200078efcff */
[----:B------:R-:W-:Y:S06]  /*0810*/  BRA `(.L_x_13) ;  /* 0x0000000000147947 */ /* 0x000fec0003800000 */
.L_x_7:
[----:B------:R-:W-:Y:S01]  /*0820*/  LOP3.LUT R0, R8, 0x80000000, R7, 0x48, !PT ;  /* 0x8000000008007812 */ /* 0x000fe200078e4807 */
[----:B------:R-:W-:Y:S06]  /*0830*/  BRA `(.L_x_13) ;  /* 0x00000000000c7947 */ /* 0x000fec0003800000 */
.L_x_6:
[----:B------:R-:W0:Y:S01]  /*0840*/  MUFU.RSQ R0, -QNAN ;  /* 0xffc0000000007908 */ /* 0x000e220000001400 */
[----:B------:R-:W-:Y:S05]  /*0850*/  BRA `(.L_x_13) ;  /* 0x0000000000047947 */ /* 0x000fea0003800000 */
.L_x_5:
[----:B------:R-:W-:-:S07]  /*0860*/  FADD.FTZ R0, R0, R3 ;  /* 0x0000000300007221 */ /* 0x000fce0000010000 */
.L_x_13:
[----:B------:R-:W-:Y:S05]  /*0870*/  BSYNC.RECONVERGENT B1 ;  /* 0x0000000000017941 */ /* 0x000fea0003800200 */
.L_x_3:
[----:B------:R-:W-:-:S04]  /*0880*/  IMAD.MOV.U32 R5, RZ, RZ, 0x0 ;  /* 0x00000000ff057424 */ /* 0x000fc800078e00ff */
[----:B0-----:R-:W-:Y:S05]  /*0890*/  RET.REL.NODEC R4 `(_Z9divMatrixPfS_S_) ;  /* 0xfffffff404d87950 */ /* 0x001fea0003c3ffff */
.L_x_14:
[----:B------:R-:W-:-:S00]  /*08a0*/  BRA `(.L_x_14) ;  /* 0xfffffffc00fc7947 */ /* 0x000fc0000383ffff */
[----:B------:R-:W-:-:S00]  /*08b0*/  NOP ;  /* 0x0000000000007918 */ /* 0x000fc00000000000 */
        /* <DEDUP_REMOVED lines=12> */
.L_x_18:


//--------------------- .text._Z9mulMatrixPfS_S_  --------------------------
	.section	.text._Z9mulMatrixPfS_S_,"ax",@progbits
	.align	128
        .global         _Z9mulMatrixPfS_S_
        .type           _Z9mulMatrixPfS_S_,@function
        .size           _Z9mulMatrixPfS_S_,(.L_x_20 - _Z9mulMatrixPfS_S_)
        .other          _Z9mulMatrixPfS_S_,@"STO_CUDA_ENTRY STV_DEFAULT"
_Z9mulMatrixPfS_S_:
.text._Z9mulMatrixPfS_S_:
[----:B------:R-:W-:Y:S01]  /*0000*/  LDC R1, c[0x0][0x37c] ;  /* 0x0000df00ff017b82 */ /* 0x000fe20000000800 */
[----:B------:R-:W0:Y:S07]  /*0010*/  S2R R9, SR_TID.X ;  /* 0x0000000000097919 */ /* 0x000e2e0000002100 */
[----:B------:R-:W1:Y:S01]  /*0020*/  LDC.64 R2, c[0x0][0x380] ;  /* 0x0000e000ff027b82 */ /* 0x000e620000000a00 */
[----:B------:R-:W2:Y:S01]  /*0030*/  LDCU.64 UR4, c[0x0][0x358] ;  /* 0x00006b00ff0477ac */ /* 0x000ea20008000a00 */
[----:B------:R-:W0:Y:S06]  /*0040*/  S2R R0, SR_TID.Y ;  /* 0x0000000000007919 */ /* 0x000e2c0000002200 */
[----:B------:R-:W3:Y:S08]  /*0050*/  LDC.64 R4, c[0x0][0x388] ;  /* 0x0000e200ff047b82 */ /* 0x000ef00000000a00 */
[----:B------:R-:W4:Y:S01]  /*0060*/  LDC.64 R6, c[0x0][0x390] ;  /* 0x0000e400ff067b82 */ /* 0x000f220000000a00 */
[----:B0-----:R-:W-:-:S05]  /*0070*/  LEA R9, R9, R0, 0x6 ;  /* 0x0000000009097211 */ /* 0x001fca00078e30ff */
[----:B-1----:R-:W-:-:S04]  /*0080*/  IMAD.WIDE.U32 R2, R9, 0x4, R2 ;  /* 0x0000000409027825 */ /* 0x002fc800078e0002 */
[C---:B---3--:R-:W-:Y:S02]  /*0090*/  IMAD.WIDE.U32 R4, R9.reuse, 0x4, R4 ;  /* 0x0000000409047825 */ /* 0x048fe400078e0004 */
[----:B--2---:R-:W2:Y:S04]  /*00a0*/  LDG.E R2, desc[UR4][R2.64] ;  /* 0x0000000402027981 */ /* 0x004ea8000c1e1900 */
[----:B------:R-:W2:Y:S01]  /*00b0*/  LDG.E R5, desc[UR4][R4.64] ;  /* 0x0000000404057981 */ /* 0x000ea2000c1e1900 */
[----:B----4-:R-:W-:-:S04]  /*00c0*/  IMAD.WIDE.U32 R6, R9, 0x4, R6 ;  /* 0x0000000409067825 */ /* 0x010fc800078e0006 */
[----:B--2---:R-:W-:-:S05]  /*00d0*/  FMUL R9, R2, R5 ;  /* 0x0000000502097220 */ /* 0x004fca0000400000 */
[----:B------:R-:W-:Y:S01]  /*00e0*/  STG.E desc[UR4][R6.64], R9 ;  /* 0x0000000906007986 */ /* 0x000fe2000c101904 */
[----:B------:R-:W-:Y:S05]  /*00f0*/  EXIT ;  /* 0x000000000000794d */ /* 0x000fea0003800000 */
.L_x_15:
        /* <DEDUP_REMOVED lines=16> */
.L_x_20:


//--------------------- .text._Z9subMatrixPfS_S_  --------------------------
	.section	.text._Z9subMatrixPfS_S_,"ax",@progbits
	.align	128
        .global         _Z9subMatrixPfS_S_
        .type           _Z9subMatrixPfS_S_,@function
        .size           _Z9subMatrixPfS_S_,(.L_x_21 - _Z9subMatrixPfS_S_)
        .other          _Z9subMatrixPfS_S_,@"STO_CUDA_ENTRY STV_DEFAULT"
_Z9subMatrixPfS_S_:
.text._Z9subMatrixPfS_S_:
        /* <DEDUP_REMOVED lines=13> */
[----:B--2---:R-:W-:-:S05]  /*00d0*/  FADD R9, R2, -R5 ;  /* 0x8000000502097221 */ /* 0x004fca0000000000 */
[----:B------:R-:W-:Y:S01]  /*00e0*/  STG.E desc[UR4][R6.64], R9 ;  /* 0x0000000906007986 */ /* 0x000fe2000c101904 */
[----:B------:R-:W-:Y:S05]  /*00f0*/  EXIT ;  /* 0x000000000000794d */ /* 0x000fea0003800000 */
.L_x_16:
        /* <DEDUP_REMOVED lines=16> */
.L_x_21:


//--------------------- .text._Z9addMatrixPfS_S_  --------------------------
	.section	.text._Z9addMatrixPfS_S_,"ax",@progbits
	.align	128
        .global         _Z9addMatrixPfS_S_
        .type           _Z9addMatrixPfS_S_,@function
        .size           _Z9addMatrixPfS_S_,(.L_x_22 - _Z9addMatrixPfS_S_)
        .other          _Z9addMatrixPfS_S_,@"STO_CUDA_ENTRY STV_DEFAULT"
_Z9addMatrixPfS_S_:
.text._Z9addMatrixPfS_S_:
        /* <DEDUP_REMOVED lines=13> */
[----:B--2---:R-:W-:-:S05]  /*00d0*/  FADD R9, R2, R5 ;  /* 0x0000000502097221 */ /* 0x004fca0000000000 */
[----:B------:R-:W-:Y:S01]  /*00e0*/  STG.E desc[UR4][R6.64], R9 ;  /* 0x0000000906007986 */ /* 0x000fe2000c101904 */
[----:B------:R-:W-:Y:S05]  /*00f0*/  EXIT ;  /* 0x000000000000794d */ /* 0x000fea0003800000 */
.L_x_17:
        /* <DEDUP_REMOVED lines=16> */
.L_x_22:


//--------------------- .nv.shared.reserved.0     --------------------------
	.section	.nv.shared.reserved.0,"aw",@nobits
	.weak		__nv_reservedSMEM_offset_0_alias
	.size		__nv_reservedSMEM_offset_0_alias, 0, 64
	.other		__nv_reservedSMEM_offset_0_alias,@"STO_CUDA_RESERVED_SHARED STV_DEFAULT"
__nv_reservedSMEM_offset_0_alias:
	.zero		0
	.zero		64


//--------------------- .nv.constant0._Z9divMatrixPfS_S_ --------------------------
	.section	.nv.constant0._Z9divMatrixPfS_S_,"a",@progbits
	.sectionflags	@""
	.align	4
.nv.constant0._Z9divMatrixPfS_S_:
	.zero		920


//--------------------- .nv.constant0._Z9mulMatrixPfS_S_ --------------------------
	.section	.nv.constant0._Z9mulMatrixPfS_S_,"a",@progbits
	.sectionflags	@""
	.align	4
.nv.constant0._Z9mulMatrixPfS_S_:
	.zero		920


//--------------------- .nv.constant0._Z9subMatrixPfS_S_ --------------------------
	.section	.nv.constant0._Z9subMatrixPfS_S_,"a",@progbits
	.sectionflags	@""
	.align	4
.nv.constant0._Z9subMatrixPfS_S_:
	.zero		920


//--------------------- .nv.constant0._Z9addMatrixPfS_S_ --------------------------
	.section	.nv.constant0._Z9addMatrixPfS_S_,"a",@progbits
	.sectionflags	@""
	.align	4
.nv.constant0._Z9addMatrixPfS_S_:
	.zero		920


//--------------------- SYMBOLS --------------------------

	.type		.nv.reservedSmem.offset0,@object
	.size		.nv.reservedSmem.offset0,0x4
